//
// Generated by NVIDIA NVVM Compiler
//
// Compiler Build ID: CL-36424714
// Cuda compilation tools, release 13.0, V13.0.88
// Based on NVVM 20.0.0
//

.version 9.0
.target sm_100
.address_size 64

	// .globl	_Z15transformer_ffnPdS_S_S_S_S_iiii
// _ZZ15transformer_ffnPdS_S_S_S_S_iiiiE13hidden_values has been demoted

.visible .entry _Z15transformer_ffnPdS_S_S_S_S_iiii(
	.param .u64 .ptr .align 1 _Z15transformer_ffnPdS_S_S_S_S_iiii_param_0,
	.param .u64 .ptr .align 1 _Z15transformer_ffnPdS_S_S_S_S_iiii_param_1,
	.param .u64 .ptr .align 1 _Z15transformer_ffnPdS_S_S_S_S_iiii_param_2,
	.param .u64 .ptr .align 1 _Z15transformer_ffnPdS_S_S_S_S_iiii_param_3,
	.param .u64 .ptr .align 1 _Z15transformer_ffnPdS_S_S_S_S_iiii_param_4,
	.param .u64 .ptr .align 1 _Z15transformer_ffnPdS_S_S_S_S_iiii_param_5,
	.param .u32 _Z15transformer_ffnPdS_S_S_S_S_iiii_param_6,
	.param .u32 _Z15transformer_ffnPdS_S_S_S_S_iiii_param_7,
	.param .u32 _Z15transformer_ffnPdS_S_S_S_S_iiii_param_8,
	.param .u32 _Z15transformer_ffnPdS_S_S_S_S_iiii_param_9
)
{
	.reg .pred 	%p<12>;
	.reg .b32 	%r<26>;
	.reg .b32 	%f<25>;
	.reg .b64 	%rd<28>;
	.reg .b64 	%fd<29>;
	// demoted variable
	.shared .align 4 .b8 _ZZ15transformer_ffnPdS_S_S_S_S_iiiiE13hidden_values[1024];
	ld.param.u64 	%rd1, [_Z15transformer_ffnPdS_S_S_S_S_iiii_param_0];
	ld.param.u64 	%rd2, [_Z15transformer_ffnPdS_S_S_S_S_iiii_param_1];
	ld.param.u64 	%rd3, [_Z15transformer_ffnPdS_S_S_S_S_iiii_param_2];
	ld.param.u64 	%rd4, [_Z15transformer_ffnPdS_S_S_S_S_iiii_param_3];
	ld.param.u64 	%rd5, [_Z15transformer_ffnPdS_S_S_S_S_iiii_param_4];
	ld.param.u64 	%rd6, [_Z15transformer_ffnPdS_S_S_S_S_iiii_param_5];
	ld.param.u32 	%r5, [_Z15transformer_ffnPdS_S_S_S_S_iiii_param_6];
	ld.param.u32 	%r6, [_Z15transformer_ffnPdS_S_S_S_S_iiii_param_7];
	ld.param.u32 	%r7, [_Z15transformer_ffnPdS_S_S_S_S_iiii_param_8];
	ld.param.u32 	%r8, [_Z15transformer_ffnPdS_S_S_S_S_iiii_param_9];
	mov.u32 	%r9, %ctaid.y;
	mov.u32 	%r10, %ntid.y;
	mov.u32 	%r11, %tid.y;
	mad.lo.s32 	%r1, %r9, %r10, %r11;
	mov.u32 	%r12, %ctaid.x;
	mov.u32 	%r13, %ntid.x;
	mov.u32 	%r2, %tid.x;
	mad.lo.s32 	%r3, %r12, %r13, %r2;
	setp.ge.s32 	%p1, %r1, %r5;
	setp.ge.s32 	%p2, %r3, %r7;
	shl.b32 	%r14, %r11, 6;
	mov.u32 	%r15, _ZZ15transformer_ffnPdS_S_S_S_S_iiiiE13hidden_values;
	add.s32 	%r4, %r15, %r14;
	or.pred  	%p3, %p1, %p2;
	@%p3 bra 	$L__BB0_4;
	setp.lt.s32 	%p4, %r6, 1;
	mov.f64 	%fd27, 0d0000000000000000;
	@%p4 bra 	$L__BB0_3;
	add.s32 	%r16, %r6, -1;
	mad.lo.s32 	%r17, %r6, %r1, %r16;
	cvta.to.global.u64 	%rd7, %rd1;
	mul.wide.u32 	%rd8, %r17, 8;
	add.s64 	%rd9, %rd7, %rd8;
	ld.global.f64 	%fd6, [%rd9];
	mad.lo.s32 	%r18, %r16, %r7, %r3;
	cvta.to.global.u64 	%rd10, %rd2;
	mul.wide.s32 	%rd11, %r18, 8;
	add.s64 	%rd12, %rd10, %rd11;
	ld.global.f64 	%fd7, [%rd12];
	mul.f64 	%fd8, %fd6, %fd7;
	cvt.rn.f32.f64 	%f1, %fd8;
	cvt.f64.f32 	%fd27, %f1;
$L__BB0_3:
	cvta.to.global.u64 	%rd13, %rd3;
	mul.wide.s32 	%rd14, %r3, 8;
	add.s64 	%rd15, %rd13, %rd14;
	ld.global.f64 	%fd9, [%rd15];
	add.f64 	%fd10, %fd27, %fd9;
	cvt.rn.f32.f64 	%f2, %fd10;
	cvt.f64.f32 	%fd11, %f2;
	mul.f64 	%fd12, %fd11, 0d3FE0000000000000;
	mul.f64 	%fd13, %fd11, 0d3FA6E4E26D4801F7;
	mul.f64 	%fd14, %fd13, %fd11;
	fma.rn.f64 	%fd15, %fd14, %fd11, %fd11;
	mul.f64 	%fd16, %fd15, 0d3FE9884533D3D180;
	cvt.rn.f32.f64 	%f3, %fd16;
	abs.f32 	%f4, %f3;
	mul.f32 	%f5, %f4, 0f4038AA3B;
	ex2.approx.ftz.f32 	%f6, %f5;
	add.f32 	%f7, %f6, 0f3F800000;
	rcp.approx.ftz.f32 	%f8, %f7;
	fma.rn.f32 	%f9, %f8, 0fC0000000, 0f3F800000;
	setp.ge.f32 	%p5, %f4, 0f41102CB4;
	selp.f32 	%f10, 0f3F800000, %f9, %p5;
	abs.f32 	%f11, %f10;
	neg.f32 	%f12, %f11;
	mov.b64 	%rd16, %fd16;
	shr.u64 	%rd17, %rd16, 63;
	and.b64  	%rd18, %rd17, 1;
	setp.eq.b64 	%p6, %rd18, 1;
	selp.f32 	%f13, %f12, %f11, %p6;
	mul.f32 	%f14, %f3, %f3;
	fma.rn.f32 	%f15, %f14, 0f3C80F082, 0fBD563CAE;
	fma.rn.f32 	%f16, %f15, %f14, 0f3E085941;
	fma.rn.f32 	%f17, %f16, %f14, 0fBEAAA9ED;
	fma.rn.f32 	%f18, %f17, %f14, 0f00000000;
	fma.rn.f32 	%f19, %f18, %f3, %f3;
	setp.ge.f32 	%p7, %f4, 0f3F19999A;
	selp.f32 	%f20, %f13, %f19, %p7;
	cvt.f64.f32 	%fd17, %f20;
	add.f64 	%fd18, %fd17, 0d3FF0000000000000;
	mul.f64 	%fd19, %fd12, %fd18;
	cvt.rn.f32.f64 	%f21, %fd19;
	shl.b32 	%r19, %r2, 2;
	add.s32 	%r20, %r4, %r19;
	st.shared.f32 	[%r20], %f21;
$L__BB0_4:
	setp.ge.s32 	%p8, %r1, %r5;
	bar.sync 	0;
	setp.ge.s32 	%p9, %r3, %r8;
	or.pred  	%p10, %p8, %p9;
	@%p10 bra 	$L__BB0_8;
	setp.lt.s32 	%p11, %r7, 1;
	mov.f64 	%fd28, 0d0000000000000000;
	@%p11 bra 	$L__BB0_7;
	add.s32 	%r21, %r7, -1;
	shl.b32 	%r22, %r7, 2;
	add.s32 	%r23, %r4, %r22;
	ld.shared.f32 	%f22, [%r23+-4];
	cvt.f64.f32 	%fd21, %f22;
	mad.lo.s32 	%r24, %r21, %r8, %r3;
	cvta.to.global.u64 	%rd19, %rd4;
	mul.wide.s32 	%rd20, %r24, 8;
	add.s64 	%rd21, %rd19, %rd20;
	ld.global.f64 	%fd22, [%rd21];
	mul.f64 	%fd23, %fd22, %fd21;
	cvt.rn.f32.f64 	%f23, %fd23;
	cvt.f64.f32 	%fd28, %f23;
$L__BB0_7:
	cvta.to.global.u64 	%rd22, %rd5;
	mul.wide.s32 	%rd23, %r3, 8;
	add.s64 	%rd24, %rd22, %rd23;
	ld.global.f64 	%fd24, [%rd24];
	add.f64 	%fd25, %fd28, %fd24;
	cvt.rn.f32.f64 	%f24, %fd25;
	cvt.f64.f32 	%fd26, %f24;
	mad.lo.s32 	%r25, %r8, %r1, %r3;
	cvta.to.global.u64 	%rd25, %rd6;
	mul.wide.s32 	%rd26, %r25, 8;
	add.s64 	%rd27, %rd25, %rd26;
	st.global.f64 	[%rd27], %fd26;
$L__BB0_8:
	ret;

}


// ===== COMPILED SASS (sm_100) =====

	.target	sm_100

	.elftype	@"ET_EXEC"


//--------------------- .note.nv.tkinfo           --------------------------
	.section	.note.nv.tkinfo,"",@"SHT_NOTE"
	.sectionflags	@"SHF_NOTE_NV_TKINFO"
	.tkinfo
        /*0018*/ 	.word	0x00000002
        /*0030*/ 	.string	""
        /*0030*/ 	.string	"ptxas"
        /*0030*/ 	.string	"Cuda compilation tools, release 13.0, V13.0.88"
        /*0030*/ 	.string	"Build cuda_13.0.r13.0/compiler.36424714_0"
        /*0030*/ 	.string	"-arch sm_100 -m 64 "



//--------------------- .note.nv.cuinfo           --------------------------
	.section	.note.nv.cuinfo,"",@"SHT_NOTE"
	.sectionflags	@"SHF_NOTE_NV_CUINFO"
        /*0018*/ 	.short	0x0002
        /*001a*/ 	.short	0x0064
        /*001c*/ 	.short	0x0082
	.zero		2


//--------------------- .nv.info                  --------------------------
	.section	.nv.info,"",@"SHT_CUDA_INFO"
	.align	4


	//----- nvinfo : EIATTR_REGCOUNT
	.align		4
        /*0000*/ 	.byte	0x04, 0x2f
        /*0002*/ 	.short	(.L_1 - .L_0)
	.align		4
.L_0:
        /*0004*/ 	.word	index@(_Z15transformer_ffnPdS_S_S_S_S_iiii)
        /*0008*/ 	.word	0x00000016


	//----- nvinfo : EIATTR_FRAME_SIZE
	.align		4
.L_1:
        /*000c*/ 	.byte	0x04, 0x11
        /*000e*/ 	.short	(.L_3 - .L_2)
	.align		4
.L_2:
        /*0010*/ 	.word	index@(_Z15transformer_ffnPdS_S_S_S_S_iiii)
        /*0014*/ 	.word	0x00000000


	//----- nvinfo : EIATTR_MIN_STACK_SIZE
	.align		4
.L_3:
        /*0018*/ 	.byte	0x04, 0x12
        /*001a*/ 	.short	(.L_5 - .L_4)
	.align		4
.L_4:
        /*001c*/ 	.word	index@(_Z15transformer_ffnPdS_S_S_S_S_iiii)
        /*0020*/ 	.word	0x00000000
.L_5:


//--------------------- .nv.compat                --------------------------
	.section	.nv.compat,"",@"SHT_CUDA_COMPAT_INFO"
	.align	4
        /*0000*/ 	.byte	0x02, 0x09, 0x00, 0x00, 0x02, 0x02, 0x01, 0x00, 0x02, 0x05, 0x05, 0x00, 0x03, 0x07, 0x01, 0x01
        /*0010*/ 	.byte	0x02, 0x03, 0x00, 0x00, 0x02, 0x06, 0x01, 0x00, 0x04, 0x0b, 0x08, 0x00, 0x01, 0x00, 0x00, 0x00
        /*0020*/ 	.byte	0x00, 0x00, 0x00, 0x00


//--------------------- .nv.info._Z15transformer_ffnPdS_S_S_S_S_iiii --------------------------
	.section	.nv.info._Z15transformer_ffnPdS_S_S_S_S_iiii,"",@"SHT_CUDA_INFO"
	.sectionflags	@""
	.align	4


	//----- nvinfo : EIATTR_CUDA_API_VERSION
	.align		4
        /*0000*/ 	.byte	0x04, 0x37
        /*0002*/ 	.short	(.L_7 - .L_6)
.L_6:
        /*0004*/ 	.word	0x00000082


	//----- nvinfo : EIATTR_KPARAM_INFO
	.align		4
.L_7:
        /*0008*/ 	.byte	0x04, 0x17
        /*000a*/ 	.short	(.L_9 - .L_8)
.L_8:
        /*000c*/ 	.word	0x00000000
        /*0010*/ 	.short	0x0009
        /*0012*/ 	.short	0x003c
        /*0014*/ 	.byte	0x00, 0xf0, 0x11, 0x00


	//----- nvinfo : EIATTR_KPARAM_INFO
	.align		4
.L_9:
        /*0018*/ 	.byte	0x04, 0x17
        /*001a*/ 	.short	(.L_11 - .L_10)
.L_10:
        /*001c*/ 	.word	0x00000000
        /*0020*/ 	.short	0x0008
        /*0022*/ 	.short	0x0038
        /*0024*/ 	.byte	0x00, 0xf0, 0x11, 0x00


	//----- nvinfo : EIATTR_KPARAM_INFO
	.align		4
.L_11:
        /*0028*/ 	.byte	0x04, 0x17
        /*002a*/ 	.short	(.L_13 - .L_12)
.L_12:
        /*002c*/ 	.word	0x00000000
        /*0030*/ 	.short	0x0007
        /*0032*/ 	.short	0x0034
        /*0034*/ 	.byte	0x00, 0xf0, 0x11, 0x00


	//----- nvinfo : EIATTR_KPARAM_INFO
	.align		4
.L_13:
        /*0038*/ 	.byte	0x04, 0x17
        /*003a*/ 	.short	(.L_15 - .L_14)
.L_14:
        /*003c*/ 	.word	0x00000000
        /*0040*/ 	.short	0x0006
        /*0042*/ 	.short	0x0030
        /*0044*/ 	.byte	0x00, 0xf0, 0x11, 0x00


	//----- nvinfo : EIATTR_KPARAM_INFO
	.align		4
.L_15:
        /*0048*/ 	.byte	0x04, 0x17
        /*004a*/ 	.short	(.L_17 - .L_16)
.L_16:
        /*004c*/ 	.word	0x00000000
        /*0050*/ 	.short	0x0005
        /*0052*/ 	.short	0x0028
        /*0054*/ 	.byte	0x00, 0xf5, 0x21, 0x00


	//----- nvinfo : EIATTR_KPARAM_INFO
	.align		4
.L_17:
        /*0058*/ 	.byte	0x04, 0x17
        /*005a*/ 	.short	(.L_19 - .L_18)
.L_18:
        /*005c*/ 	.word	0x00000000
        /*0060*/ 	.short	0x0004
        /*0062*/ 	.short	0x0020
        /*0064*/ 	.byte	0x00, 0xf5, 0x21, 0x00


	//----- nvinfo : EIATTR_KPARAM_INFO
	.align		4
.L_19:
        /*0068*/ 	.byte	0x04, 0x17
        /*006a*/ 	.short	(.L_21 - .L_20)
.L_20:
        /*006c*/ 	.word	0x00000000
        /*0070*/ 	.short	0x0003
        /*0072*/ 	.short	0x0018
        /*0074*/ 	.byte	0x00, 0xf5, 0x21, 0x00


	//----- nvinfo : EIATTR_KPARAM_INFO
	.align		4
.L_21:
        /*0078*/ 	.byte	0x04, 0x17
        /*007a*/ 	.short	(.L_23 - .L_22)
.L_22:
        /*007c*/ 	.word	0x00000000
        /*0080*/ 	.short	0x0002
        /*0082*/ 	.short	0x0010
        /*0084*/ 	.byte	0x00, 0xf5, 0x21, 0x00


	//----- nvinfo : EIATTR_KPARAM_INFO
	.align		4
.L_23:
        /*0088*/ 	.byte	0x04, 0x17
        /*008a*/ 	.short	(.L_25 - .L_24)
.L_24:
        /*008c*/ 	.word	0x00000000
        /*0090*/ 	.short	0x0001
        /*0092*/ 	.short	0x0008
        /*0094*/ 	.byte	0x00, 0xf5, 0x21, 0x00


	//----- nvinfo : EIATTR_KPARAM_INFO
	.align		4
.L_25:
        /*0098*/ 	.byte	0x04, 0x17
        /*009a*/ 	.short	(.L_27 - .L_26)
.L_26:
        /*009c*/ 	.word	0x00000000
        /*00a0*/ 	.short	0x0000
        /*00a2*/ 	.short	0x0000
        /*00a4*/ 	.byte	0x00, 0xf5, 0x21, 0x00


	//----- nvinfo : EIATTR_SPARSE_MMA_MASK
	.align		4
.L_27:
        /*00a8*/ 	.byte	0x03, 0x50
        /*00aa*/ 	.short	0x0000


	//----- nvinfo : EIATTR_MAXREG_COUNT
	.align		4
        /*00ac*/ 	.byte	0x03, 0x1b
        /*00ae*/ 	.short	0x00ff


	//----- nvinfo : EIATTR_NUM_BARRIERS
	.align		4
        /*00b0*/ 	.byte	0x02, 0x4c
        /*00b2*/ 	.byte	0x01
	.zero		1


	//----- nvinfo : EIATTR_MERCURY_ISA_VERSION
	.align		4
        /*00b4*/ 	.byte	0x03, 0x5f
        /*00b6*/ 	.short	0x0101


	//----- nvinfo : EIATTR_VRC_CTA_INIT_COUNT
	.align		4
        /*00b8*/ 	.byte	0x02, 0x4a
	.zero		1
	.zero		1


	//----- nvinfo : EIATTR_EXIT_INSTR_OFFSETS
	.align		4
        /*00bc*/ 	.byte	0x04, 0x1c
        /*00be*/ 	.short	(.L_29 - .L_28)


	//   ....[0]....
.L_28:
        /*00c0*/ 	.word	0x00000530


	//   ....[1]....
        /*00c4*/ 	.word	0x000006b0


	//----- nvinfo : EIATTR_CRS_STACK_SIZE
	.align		4
.L_29:
        /*00c8*/ 	.byte	0x04, 0x1e
        /*00ca*/ 	.short	(.L_31 - .L_30)
.L_30:
        /*00cc*/ 	.word	0x00000000


	//----- nvinfo : EIATTR_CBANK_PARAM_SIZE
	.align		4
.L_31:
        /*00d0*/ 	.byte	0x03, 0x19
        /*00d2*/ 	.short	0x0040


	//----- nvinfo : EIATTR_PARAM_CBANK
	.align		4
        /*00d4*/ 	.byte	0x04, 0x0a
        /*00d6*/ 	.short	(.L_33 - .L_32)
	.align		4
.L_32:
        /*00d8*/ 	.word	index@(.nv.constant0._Z15transformer_ffnPdS_S_S_S_S_iiii)
        /*00dc*/ 	.short	0x0380
        /*00de*/ 	.short	0x0040


	//----- nvinfo : EIATTR_SW_WAR
	.align		4
.L_33:
        /*00e0*/ 	.byte	0x04, 0x36
        /*00e2*/ 	.short	(.L_35 - .L_34)
.L_34:
        /*00e4*/ 	.word	0x00000008
.L_35:


//--------------------- .nv.callgraph             --------------------------
	.section	.nv.callgraph,"",@"SHT_CUDA_CALLGRAPH"
	.align	4
	.sectionentsize	8
	.align		4
        /*0000*/ 	.word	0x00000000
	.align		4
        /*0004*/ 	.word	0xffffffff
	.align		4
        /*0008*/ 	.word	0x00000000
	.align		4
        /*000c*/ 	.word	0xfffffffe
	.align		4
        /*0010*/ 	.word	0x00000000
	.align		4
        /*0014*/ 	.word	0xfffffffd
	.align		4
        /*0018*/ 	.word	0x00000000
	.align		4
        /*001c*/ 	.word	0xfffffffc


//--------------------- .text._Z15transformer_ffnPdS_S_S_S_S_iiii --------------------------
	.section	.text._Z15transformer_ffnPdS_S_S_S_S_iiii,"ax",@progbits
	.align	128
        .global         _Z15transformer_ffnPdS_S_S_S_S_iiii
        .type           _Z15transformer_ffnPdS_S_S_S_S_iiii,@function
        .size           _Z15transformer_ffnPdS_S_S_S_S_iiii,(.L_x_3 - _Z15transformer_ffnPdS_S_S_S_S_iiii)
        .other          _Z15transformer_ffnPdS_S_S_S_S_iiii,@"STO_CUDA_ENTRY STV_DEFAULT"
_Z15transformer_ffnPdS_S_S_S_S_iiii:
.text._Z15transformer_ffnPdS_S_S_S_S_iiii:
[----:B------:R-:W-:Y:S01]  /*0000*/  LDC R1, c[0x0][0x37c] ;  /* 0x0000df00ff017b82 */ /* 0x000fe20000000800 */
[----:B------:R-:W0:Y:S07]  /*0010*/  S2R R6, SR_TID.X ;  /* 0x0000000000067919 */ /* 0x000e2e0000002100 */
[----:B------:R-:W1:Y:S01]  /*0020*/  LDC R4, c[0x0][0x364] ;  /* 0x0000d900ff047b82 */ /* 0x000e620000000800 */
[----:B------:R-:W2:Y:S01]  /*0030*/  LDCU UR8, c[0x0][0x3b0] ;  /* 0x00007600ff0877ac */ /* 0x000ea20008000800 */
[----:B------:R-:W-:Y:S01]  /*0040*/  BSSY.RECONVERGENT B0, `(.L_x_0) ;  /* 0x000004d000007945 */ /* 0x000fe20003800200 */
[----:B------:R-:W1:Y:S01]  /*0050*/  S2R R5, SR_TID.Y ;  /* 0x0000000000057919 */ /* 0x000e620000002200 */
[----:B------:R-:W3:Y:S04]  /*0060*/  LDCU UR9, c[0x0][0x3bc] ;  /* 0x00007780ff0977ac */ /* 0x000ee80008000800 */
[----:B------:R-:W0:Y:S08]  /*0070*/  S2UR UR6, SR_CTAID.X ;  /* 0x00000000000679c3 */ /* 0x000e300000002500 */
[----:B------:R-:W0:Y:S08]  /*0080*/  LDC R3, c[0x0][0x360] ;  /* 0x0000d800ff037b82 */ /* 0x000e300000000800 */
[----:B------:R-:W1:Y:S08]  /*0090*/  S2UR UR4, SR_CTAID.Y ;  /* 0x00000000000479c3 */ /* 0x000e700000002600 */
[----:B------:R-:W4:Y:S08]  /*00a0*/  LDC R2, c[0x0][0x3b8] ;  /* 0x0000ee00ff027b82 */ /* 0x000f300000000800 */
[----:B------:R-:W5:Y:S01]  /*00b0*/  S2UR UR5, SR_CgaCtaId ;  /* 0x00000000000579c3 */ /* 0x000f620000008800 */
[----:B0-----:R-:W-:Y:S01]  /*00c0*/  IMAD R3, R3, UR6, R6 ;  /* 0x0000000603037c24 */ /* 0x001fe2000f8e0206 */
[----:B------:R-:W0:Y:S04]  /*00d0*/  LDCU.64 UR6, c[0x0][0x358] ;  /* 0x00006b00ff0677ac */ /* 0x000e280008000a00 */
[C---:B---3--:R-:W-:Y:S01]  /*00e0*/  ISETP.GE.AND P2, PT, R3.reuse, UR9, PT ;  /* 0x0000000903007c0c */ /* 0x048fe2000bf46270 */
[----:B-1----:R-:W-:Y:S01]  /*00f0*/  IMAD R4, R4, UR4, R5 ;  /* 0x0000000404047c24 */ /* 0x002fe2000f8e0205 */
[----:B------:R-:W-:Y:S01]  /*0100*/  UMOV UR4, 0x400 ;  /* 0x0000040000047882 */ /* 0x000fe20000000000 */
[----:B----4-:R-:W-:-:S04]  /*0110*/  ISETP.GE.AND P0, PT, R3, R2, PT ;  /* 0x000000020300720c */ /* 0x010fc80003f06270 */
[C---:B--2---:R-:W-:Y:S02]  /*0120*/  ISETP.GE.OR P1, PT, R4.reuse, UR8, P0 ;  /* 0x0000000804007c0c */ /* 0x044fe40008726670 */
[----:B------:R-:W-:Y:S01]  /*0130*/  ISETP.GE.OR P0, PT, R4, UR8, P2 ;  /* 0x0000000804007c0c */ /* 0x000fe20009706670 */
[----:B-----5:R-:W-:-:S06]  /*0140*/  ULEA UR4, UR5, UR4, 0x18 ;  /* 0x0000000405047291 */ /* 0x020fcc000f8ec0ff */
[----:B------:R-:W-:-:S04]  /*0150*/  LEA R5, R5, UR4, 0x6 ;  /* 0x0000000405057c11 */ /* 0x000fc8000f8e30ff */
[----:B0-----:R-:W-:Y:S05]  /*0160*/  @P1 BRA `(.L_x_1) ;  /* 0x0000000000e81947 */ /* 0x001fea0003800000 */
[----:B------:R-:W0:Y:S08]  /*0170*/  LDC R9, c[0x0][0x3b4] ;  /* 0x0000ed00ff097b82 */ /* 0x000e300000000800 */
[----:B------:R-:W1:Y:S08]  /*0180*/  LDC.64 R10, c[0x0][0x380] ;  /* 0x0000e000ff0a7b82 */ /* 0x000e700000000a00 */
[----:B------:R-:W2:Y:S01]  /*0190*/  LDC.64 R12, c[0x0][0x388] ;  /* 0x0000e200ff0c7b82 */ /* 0x000ea20000000a00 */
[----:B0-----:R-:W-:-:S07]  /*01a0*/  ISETP.GE.AND P1, PT, R9, 0x1, PT ;  /* 0x000000010900780c */ /* 0x001fce0003f26270 */
[----:B------:R-:W0:Y:S06]  /*01b0*/  LDC.64 R16, c[0x0][0x390] ;  /* 0x0000e400ff107b82 */ /* 0x000e2c0000000a00 */
[----:B------:R-:W-:-:S05]  /*01c0*/  @P1 IADD3 R7, PT, PT, R9, -0x1, RZ ;  /* 0xffffffff09071810 */ /* 0x000fca0007ffe0ff */
[----:B------:R-:W-:Y:S02]  /*01d0*/  @P1 IMAD R9, R4, R9, R7 ;  /* 0x0000000904091224 */ /* 0x000fe400078e0207 */
[----:B------:R-:W-:Y:S02]  /*01e0*/  @P1 IMAD R7, R7, R2, R3 ;  /* 0x0000000207071224 */ /* 0x000fe400078e0203 */
[----:B-1----:R-:W-:-:S04]  /*01f0*/  @P1 IMAD.WIDE.U32 R10, R9, 0x8, R10 ;  /* 0x00000008090a1825 */ /* 0x002fc800078e000a */
[----:B--2---:R-:W-:Y:S02]  /*0200*/  @P1 IMAD.WIDE R12, R7, 0x8, R12 ;  /* 0x00000008070c1825 */ /* 0x004fe400078e020c */
[----:B------:R-:W2:Y:S04]  /*0210*/  @P1 LDG.E.64 R10, desc[UR6][R10.64] ;  /* 0x000000060a0a1981 */ /* 0x000ea8000c1e1b00 */
[----:B------:R-:W2:Y:S01]  /*0220*/  @P1 LDG.E.64 R12, desc[UR6][R12.64] ;  /* 0x000000060c0c1981 */ /* 0x000ea2000c1e1b00 */
[----:B0-----:R-:W-:-:S06]  /*0230*/  IMAD.WIDE R16, R3, 0x8, R16 ;  /* 0x0000000803107825 */ /* 0x001fcc00078e0210 */
[----:B------:R-:W3:Y:S01]  /*0240*/  LDG.E.64 R16, desc[UR6][R16.64] ;  /* 0x0000000610107981 */ /* 0x000ee2000c1e1b00 */
[----:B------:R-:W-:Y:S01]  /*0250*/  CS2R R8, SRZ ;  /* 0x0000000000087805 */ /* 0x000fe2000001ff00 */
[----:B------:R-:W-:Y:S01]  /*0260*/  UMOV UR4, 0x6d4801f7 ;  /* 0x6d4801f700047882 */ /* 0x000fe20000000000 */
[----:B------:R-:W-:Y:S01]  /*0270*/  UMOV UR5, 0x3fa6e4e2 ;  /* 0x3fa6e4e200057882 */ /* 0x000fe20000000000 */
[----:B--2---:R-:W-:-:S10]  /*0280*/  @P1 DMUL R14, R10, R12 ;  /* 0x0000000c0a0e1228 */ /* 0x004fd40000000000 */
[----:B------:R0:W1:Y:S02]  /*0290*/  @P1 F2F.F32.F64 R14, R14 ;  /* 0x0000000e000e1310 */ /* 0x0000640000301000 */
[----:B0-----:R-:W-:-:S06]  /*02a0*/  MOV R15, 0x3f800000 ;  /* 0x3f800000000f7802 */ /* 0x001fcc0000000f00 */
[----:B-1----:R-:W3:Y:S02]  /*02b0*/  @P1 F2F.F64.F32 R8, R14 ;  /* 0x0000000e00081310 */ /* 0x002ee40000201800 */
[----:B---3--:R-:W-:Y:S01]  /*02c0*/  DADD R18, R16, R8 ;  /* 0x0000000010127229 */ /* 0x008fe20000000008 */
[----:B------:R-:W-:-:S05]  /*02d0*/  HFMA2 R16, -RZ, RZ, 1.125, -9232 ;  /* 0x3c80f082ff107431 */ /* 0x000fca00000001ff */
[----:B------:R-:W0:Y:S08]  /*02e0*/  F2F.F32.F64 R8, R18 ;  /* 0x0000001200087310 */ /* 0x000e300000301000 */
[----:B0-----:R-:W0:Y:S02]  /*02f0*/  F2F.F64.F32 R8, R8 ;  /* 0x0000000800087310 */ /* 0x001e240000201800 */
[----:B0-----:R-:W-:Y:S01]  /*0300*/  DMUL R10, R8, UR4 ;  /* 0x00000004080a7c28 */ /* 0x001fe20008000000 */
[----:B------:R-:W-:Y:S01]  /*0310*/  UMOV UR4, 0x33d3d180 ;  /* 0x33d3d18000047882 */ /* 0x000fe20000000000 */
[----:B------:R-:W-:-:S06]  /*0320*/  UMOV UR5, 0x3fe98845 ;  /* 0x3fe9884500057882 */ /* 0x000fcc0000000000 */
[----:B------:R-:W-:-:S08]  /*0330*/  DMUL R10, R8, R10 ;  /* 0x0000000a080a7228 */ /* 0x000fd00000000000 */
[C---:B------:R-:W-:Y:S02]  /*0340*/  DFMA R10, R8.reuse, R10, R8 ;  /* 0x0000000a080a722b */ /* 0x040fe40000000008 */
[----:B------:R-:W-:-:S06]  /*0350*/  DMUL R8, R8, 0.5 ;  /* 0x3fe0000008087828 */ /* 0x000fcc0000000000 */
[----:B------:R-:W-:-:S06]  /*0360*/  DMUL R10, R10, UR4 ;  /* 0x000000040a0a7c28 */ /* 0x000fcc0008000000 */
[----:B------:R-:W0:Y:S04]  /*0370*/  F2F.F32.F64 R7, R10 ;  /* 0x0000000a00077310 */ /* 0x000e280000301000 */
[----:B------:R-:W-:-:S04]  /*0380*/  SHF.R.U32.HI R14, RZ, 0x1f, R11 ;  /* 0x0000001fff0e7819 */ /* 0x000fc8000001160b */
[----:B------:R-:W-:-:S04]  /*0390*/  LOP3.LUT R14, R14, 0x1, RZ, 0xc0, !PT ;  /* 0x000000010e0e7812 */ /* 0x000fc800078ec0ff */
[----:B------:R-:W-:Y:S01]  /*03a0*/  ISETP.NE.U32.AND P1, PT, R14, 0x1, PT ;  /* 0x000000010e00780c */ /* 0x000fe20003f25070 */
[C---:B0-----:R-:W-:Y:S01]  /*03b0*/  FMUL R0, |R7|.reuse, 2.8853900432586669922 ;  /* 0x4038aa3b07007820 */ /* 0x041fe20000400200 */
[C---:B------:R-:W-:Y:S01]  /*03c0*/  FMUL R13, R7.reuse, R7 ;  /* 0x00000007070d7220 */ /* 0x040fe20000400000 */
[C---:B------:R-:W-:Y:S02]  /*03d0*/  FSETP.GE.AND P3, PT, |R7|.reuse, 0.60000002384185791016, PT ;  /* 0x3f19999a0700780b */ /* 0x040fe40003f66200 */
[----:B------:R-:W-:Y:S01]  /*03e0*/  FSETP.GE.AND P2, PT, |R7|, 9.010913848876953125, PT ;  /* 0x41102cb40700780b */ /* 0x000fe20003f46200 */
[C---:B------:R-:W-:Y:S01]  /*03f0*/  FFMA R14, R13.reuse, R16, -0.052303962409496307373 ;  /* 0xbd563cae0d0e7423 */ /* 0x040fe20000000010 */
[----:B------:R-:W0:Y:S01]  /*0400*/  MUFU.EX2 R0, R0 ;  /* 0x0000000000007308 */ /* 0x000e220000000800 */
[----:B------:R-:W-:Y:S01]  /*0410*/  ISETP.NE.U32.AND.EX P1, PT, RZ, RZ, PT, P1 ;  /* 0x000000ffff00720c */ /* 0x000fe20003f25110 */
[----:B0-----:R-:W-:Y:S01]  /*0420*/  FADD R12, R0, 1 ;  /* 0x3f800000000c7421 */ /* 0x001fe20000000000 */
[----:B------:R-:W-:-:S04]  /*0430*/  FFMA R0, R13, R14, 0.1331529766321182251 ;  /* 0x3e0859410d007423 */ /* 0x000fc8000000000e */
[C---:B------:R-:W-:Y:S01]  /*0440*/  FFMA R0, R13.reuse, R0, -0.33332768082618713379 ;  /* 0xbeaaa9ed0d007423 */ /* 0x040fe20000000000 */
[----:B------:R-:W0:Y:S03]  /*0450*/  MUFU.RCP R12, R12 ;  /* 0x0000000c000c7308 */ /* 0x000e260000001000 */
[----:B------:R-:W-:Y:S01]  /*0460*/  FFMA R0, R13, R0, RZ ;  /* 0x000000000d007223 */ /* 0x000fe200000000ff */
[----:B0-----:R-:W-:-:S05]  /*0470*/  FFMA R10, R12, -2, R15 ;  /* 0xc00000000c0a7823 */ /* 0x001fca000000000f */
[----:B------:R-:W-:-:S04]  /*0480*/  FSEL R10, R10, 1, !P2 ;  /* 0x3f8000000a0a7808 */ /* 0x000fc80005000000 */
[----:B------:R-:W-:Y:S01]  /*0490*/  FSEL R12, -|R10|, |R10|, !P1 ;  /* 0x4000000a0a0c7208 */ /* 0x000fe20004800300 */
[----:B------:R-:W-:Y:S01]  /*04a0*/  @!P3 FFMA R12, R7, R0, R7 ;  /* 0x00000000070cb223 */ /* 0x000fe20000000007 */
[----:B------:R-:W-:-:S03]  /*04b0*/  LEA R7, R6, R5, 0x2 ;  /* 0x0000000506077211 */ /* 0x000fc600078e10ff */
[----:B------:R-:W0:Y:S02]  /*04c0*/  F2F.F64.F32 R10, R12 ;  /* 0x0000000c000a7310 */ /* 0x000e240000201800 */
[----:B0-----:R-:W-:-:S08]  /*04d0*/  DADD R10, R10, 1 ;  /* 0x3ff000000a0a7429 */ /* 0x001fd00000000000 */
[----:B------:R-:W-:-:S10]  /*04e0*/  DMUL R8, R8, R10 ;  /* 0x0000000a08087228 */ /* 0x000fd40000000000 */
[----:B------:R-:W0:Y:S02]  /*04f0*/  F2F.F32.F64 R8, R8 ;  /* 0x0000000800087310 */ /* 0x000e240000301000 */
[----:B0-----:R0:W-:Y:S02]  /*0500*/  STS [R7], R8 ;  /* 0x0000000807007388 */ /* 0x0011e40000000800 */
.L_x_1:
[----:B------:R-:W-:Y:S05]  /*0510*/  BSYNC.RECONVERGENT B0 ;  /* 0x0000000000007941 */ /* 0x000fea0003800200 */
.L_x_0:
[----:B------:R-:W-:Y:S06]  /*0520*/  BAR.SYNC.DEFER_BLOCKING 0x0 ;  /* 0x0000000000007b1d */ /* 0x000fec0000010000 */
[----:B------:R-:W-:Y:S05]  /*0530*/  @P0 EXIT ;  /* 0x000000000000094d */ /* 0x000fea0003800000 */
[C---:B------:R-:W-:Y:S01]  /*0540*/  ISETP.GE.AND P0, PT, R2.reuse, 0x1, PT ;  /* 0x000000010200780c */ /* 0x040fe20003f06270 */
[----:B------:R-:W1:Y:S08]  /*0550*/  LDC.64 R12, c[0x0][0x3a0] ;  /* 0x0000e800ff0c7b82 */ /* 0x000e700000000a00 */
[----:B------:R-:W2:Y:S04]  /*0560*/  LDC.64 R14, c[0x0][0x3a8] ;  /* 0x0000ea00ff0e7b82 */ /* 0x000ea80000000a00 */
[----:B------:R-:W-:-:S04]  /*0570*/  @P0 IADD3 R0, PT, PT, R2, -0x1, RZ ;  /* 0xffffffff02000810 */ /* 0x000fc80007ffe0ff */
[----:B0-----:R-:W0:Y:S01]  /*0580*/  @P0 LDC.64 R8, c[0x0][0x398] ;  /* 0x0000e600ff080b82 */ /* 0x001e220000000a00 */
[----:B------:R-:W-:-:S04]  /*0590*/  @P0 IMAD R7, R0, UR9, R3 ;  /* 0x0000000900070c24 */ /* 0x000fc8000f8e0203 */
[----:B0-----:R-:W-:-:S06]  /*05a0*/  @P0 IMAD.WIDE R8, R7, 0x8, R8 ;  /* 0x0000000807080825 */ /* 0x001fcc00078e0208 */
[----:B------:R-:W3:Y:S01]  /*05b0*/  @P0 LDG.E.64 R8, desc[UR6][R8.64] ;  /* 0x0000000608080981 */ /* 0x000ee2000c1e1b00 */
[----:B-1----:R-:W-:-:S06]  /*05c0*/  IMAD.WIDE R12, R3, 0x8, R12 ;  /* 0x00000008030c7825 */ /* 0x002fcc00078e020c */
[----:B------:R-:W4:Y:S01]  /*05d0*/  LDG.E.64 R12, desc[UR6][R12.64] ;  /* 0x000000060c0c7981 */ /* 0x000f22000c1e1b00 */
[----:B------:R-:W-:Y:S01]  /*05e0*/  @P0 LEA R2, R2, R5, 0x2 ;  /* 0x0000000502020211 */ /* 0x000fe200078e10ff */
[----:B------:R-:W-:-:S04]  /*05f0*/  IMAD R3, R4, UR9, R3 ;  /* 0x0000000904037c24 */ /* 0x000fc8000f8e0203 */
[----:B------:R2:W0:Y:S02]  /*0600*/  @P0 LDS R0, [R2+-0x4] ;  /* 0xfffffc0002000984 */ /* 0x0004240000000800 */
[----:B--2---:R-:W-:Y:S01]  /*0610*/  IMAD.WIDE R2, R3, 0x8, R14 ;  /* 0x0000000803027825 */ /* 0x004fe200078e020e */
[----:B0-----:R-:W3:Y:S02]  /*0620*/  @P0 F2F.F64.F32 R6, R0 ;  /* 0x0000000000060310 */ /* 0x001ee40000201800 */
[----:B---3--:R-:W-:Y:S01]  /*0630*/  @P0 DMUL R10, R6, R8 ;  /* 0x00000008060a0228 */ /* 0x008fe20000000000 */
[----:B------:R-:W-:-:S09]  /*0640*/  CS2R R6, SRZ ;  /* 0x0000000000067805 */ /* 0x000fd2000001ff00 */
[----:B------:R-:W0:Y:S08]  /*0650*/  @P0 F2F.F32.F64 R10, R10 ;  /* 0x0000000a000a0310 */ /* 0x000e300000301000 */
[----:B0-----:R-:W4:Y:S02]  /*0660*/  @P0 F2F.F64.F32 R6, R10 ;  /* 0x0000000a00060310 */ /* 0x001f240000201800 */
[----:B----4-:R-:W-:-:S10]  /*0670*/  DADD R6, R12, R6 ;  /* 0x000000000c067229 */ /* 0x010fd40000000006 */
[----:B------:R-:W0:Y:S08]  /*0680*/  F2F.F32.F64 R6, R6 ;  /* 0x0000000600067310 */ /* 0x000e300000301000 */
[----:B0-----:R-:W0:Y:S02]  /*0690*/  F2F.F64.F32 R8, R6 ;  /* 0x0000000600087310 */ /* 0x001e240000201800 */
[----:B0-----:R-:W-:Y:S01]  /*06a0*/  STG.E.64 desc[UR6][R2.64], R8 ;  /* 0x0000000802007986 */ /* 0x001fe2000c101b06 */
[----:B------:R-:W-:Y:S05]  /*06b0*/  EXIT ;  /* 0x000000000000794d */ /* 0x000fea0003800000 */
.L_x_2:
[----:B------:R-:W-:-:S00]  /*06c0*/  BRA `(.L_x_2) ;  /* 0xfffffffc00fc7947 */ /* 0x000fc0000383ffff */
[----:B------:R-:W-:-:S00]  /*06d0*/  NOP ;  /* 0x0000000000007918 */ /* 0x000fc00000000000 */
        /* <DEDUP_REMOVED lines=10> */
.L_x_3:


//--------------------- .nv.shared._Z15transformer_ffnPdS_S_S_S_S_iiii --------------------------
	.section	.nv.shared._Z15transformer_ffnPdS_S_S_S_S_iiii,"aw",@nobits
	.sectionflags	@""
	.align	4
.nv.shared._Z15transformer_ffnPdS_S_S_S_S_iiii:
	.zero		2048


//--------------------- .nv.shared.reserved.0     --------------------------
	.section	.nv.shared.reserved.0,"aw",@nobits
	.weak		__nv_reservedSMEM_offset_0_alias
	.size		__nv_reservedSMEM_offset_0_alias, 0, 64
	.other		__nv_reservedSMEM_offset_0_alias,@"STO_CUDA_RESERVED_SHARED STV_DEFAULT"
__nv_reservedSMEM_offset_0_alias:
	.zero		0
	.zero		64


//--------------------- .nv.constant0._Z15transformer_ffnPdS_S_S_S_S_iiii --------------------------
	.section	.nv.constant0._Z15transformer_ffnPdS_S_S_S_S_iiii,"a",@progbits
	.sectionflags	@""
	.align	4
.nv.constant0._Z15transformer_ffnPdS_S_S_S_S_iiii:
	.zero		960


//--------------------- SYMBOLS --------------------------

	.type		.nv.reservedSmem.offset0,@object
	.size		.nv.reservedSmem.offset0,0x4
	.type		.nv.reservedSmem.cap,@object
	.size		.nv.reservedSmem.cap,0x4
